//
// Generated by NVIDIA NVVM Compiler
//
// Compiler Build ID: CL-36424714
// Cuda compilation tools, release 13.0, V13.0.88
// Based on NVVM 20.0.0
//

.version 9.0
.target sm_100
.address_size 64

	// .globl	_Z3nopv

.visible .entry _Z3nopv()
{


	ret;

}


// ===== COMPILED SASS (sm_100) =====

	.target	sm_100

	.elftype	@"ET_EXEC"


//--------------------- .note.nv.tkinfo           --------------------------
	.section	.note.nv.tkinfo,"",@"SHT_NOTE"
	.sectionflags	@"SHF_NOTE_NV_TKINFO"
	.tkinfo
        /*0018*/ 	.word	0x00000002
        /*0030*/ 	.string	""
        /*0030*/ 	.string	"ptxas"
        /*0030*/ 	.string	"Cuda compilation tools, release 13.0, V13.0.88"
        /*0030*/ 	.string	"Build cuda_13.0.r13.0/compiler.36424714_0"
        /*0030*/ 	.string	"-arch sm_100 -m 64 "



//--------------------- .note.nv.cuinfo           --------------------------
	.section	.note.nv.cuinfo,"",@"SHT_NOTE"
	.sectionflags	@"SHF_NOTE_NV_CUINFO"
        /*0018*/ 	.short	0x0002
        /*001a*/ 	.short	0x0064
        /*001c*/ 	.short	0x0082
	.zero		2


//--------------------- .nv.info                  --------------------------
	.section	.nv.info,"",@"SHT_CUDA_INFO"
	.align	4


	//----- nvinfo : EIATTR_REGCOUNT
	.align		4
        /*0000*/ 	.byte	0x04, 0x2f
        /*0002*/ 	.short	(.L_1 - .L_0)
	.align		4
.L_0:
        /*0004*/ 	.word	index@(_Z3nopv)
        /*0008*/ 	.word	0x00000004


	//----- nvinfo : EIATTR_FRAME_SIZE
	.align		4
.L_1:
        /*000c*/ 	.byte	0x04, 0x11
        /*000e*/ 	.short	(.L_3 - .L_2)
	.align		4
.L_2:
        /*0010*/ 	.word	index@(_Z3nopv)
        /*0014*/ 	.word	0x00000000


	//----- nvinfo : EIATTR_MIN_STACK_SIZE
	.align		4
.L_3:
        /*0018*/ 	.byte	0x04, 0x12
        /*001a*/ 	.short	(.L_5 - .L_4)
	.align		4
.L_4:
        /*001c*/ 	.word	index@(_Z3nopv)
        /*0020*/ 	.word	0x00000000
.L_5:


//--------------------- .nv.compat                --------------------------
	.section	.nv.compat,"",@"SHT_CUDA_COMPAT_INFO"
	.align	4
        /*0000*/ 	.byte	0x02, 0x09, 0x00, 0x00, 0x02, 0x02, 0x01, 0x00, 0x02, 0x05, 0x05, 0x00, 0x03, 0x07, 0x01, 0x01
        /*0010*/ 	.byte	0x02, 0x03, 0x00, 0x00, 0x02, 0x06, 0x01, 0x00, 0x04, 0x0b, 0x08, 0x00, 0x09, 0x00, 0x00, 0x00
        /*0020*/ 	.byte	0x00, 0x00, 0x00, 0x00


//--------------------- .nv.info._Z3nopv          --------------------------
	.section	.nv.info._Z3nopv,"",@"SHT_CUDA_INFO"
	.sectionflags	@""
	.align	4


	//----- nvinfo : EIATTR_CUDA_API_VERSION
	.align		4
        /*0000*/ 	.byte	0x04, 0x37
        /*0002*/ 	.short	(.L_7 - .L_6)
.L_6:
        /*0004*/ 	.word	0x00000082


	//----- nvinfo : EIATTR_SPARSE_MMA_MASK
	.align		4
.L_7:
        /*0008*/ 	.byte	0x03, 0x50
        /*000a*/ 	.short	0x0000


	//----- nvinfo : EIATTR_MAXREG_COUNT
	.align		4
        /*000c*/ 	.byte	0x03, 0x1b
        /*000e*/ 	.short	0x00ff


	//----- nvinfo : EIATTR_MERCURY_ISA_VERSION
	.align		4
        /*0010*/ 	.byte	0x03, 0x5f
        /*0012*/ 	.short	0x0101


	//----- nvinfo : EIATTR_VRC_CTA_INIT_COUNT
	.align		4
        /*0014*/ 	.byte	0x02, 0x4a
	.zero		1
	.zero		1


	//----- nvinfo : EIATTR_EXIT_INSTR_OFFSETS
	.align		4
        /*0018*/ 	.byte	0x04, 0x1c
        /*001a*/ 	.short	(.L_9 - .L_8)


	//   ....[0]....
.L_8:
        /*001c*/ 	.word	0x00000010


	//----- nvinfo : EIATTR_SW_WAR
	.align		4
.L_9:
        /*0020*/ 	.byte	0x04, 0x36
        /*0022*/ 	.short	(.L_11 - .L_10)
.L_10:
        /*0024*/ 	.word	0x00000008
.L_11:


//--------------------- .nv.callgraph             --------------------------
	.section	.nv.callgraph,"",@"SHT_CUDA_CALLGRAPH"
	.align	4
	.sectionentsize	8
	.align		4
        /*0000*/ 	.word	0x00000000
	.align		4
        /*0004*/ 	.word	0xffffffff
	.align		4
        /*0008*/ 	.word	0x00000000
	.align		4
        /*000c*/ 	.word	0xfffffffe
	.align		4
        /*0010*/ 	.word	0x00000000
	.align		4
        /*0014*/ 	.word	0xfffffffd
	.align		4
        /*0018*/ 	.word	0x00000000
	.align		4
        /*001c*/ 	.word	0xfffffffc


//--------------------- .text._Z3nopv             --------------------------
	.section	.text._Z3nopv,"ax",@progbits
	.align	128
        .global         _Z3nopv
        .type           _Z3nopv,@function
        .size           _Z3nopv,(.L_x_1 - _Z3nopv)
        .other          _Z3nopv,@"STO_CUDA_ENTRY STV_DEFAULT"
_Z3nopv:
.text._Z3nopv:
[----:B------:R-:W-:Y:S01]  /*0000*/  LDC R1, c[0x0][0x37c] ;  /* 0x0000df00ff017b82 */ /* 0x000fe20000000800 */
[----:B------:R-:W-:Y:S05]  /*0010*/  EXIT ;  /* 0x000000000000794d */ /* 0x000fea0003800000 */
.L_x_0:
[----:B------:R-:W-:-:S00]  /*0020*/  BRA `(.L_x_0) ;  /* 0xfffffffc00fc7947 */ /* 0x000fc0000383ffff */
[----:B------:R-:W-:-:S00]  /*0030*/  NOP ;  /* 0x0000000000007918 */ /* 0x000fc00000000000 */
        /* <DEDUP_REMOVED lines=12> */
.L_x_1:


//--------------------- .nv.shared.reserved.0     --------------------------
	.section	.nv.shared.reserved.0,"aw",@nobits
	.weak		__nv_reservedSMEM_offset_0_alias
	.size		__nv_reservedSMEM_offset_0_alias, 0, 64
	.other		__nv_reservedSMEM_offset_0_alias,@"STO_CUDA_RESERVED_SHARED STV_DEFAULT"
__nv_reservedSMEM_offset_0_alias:
	.zero		0
	.zero		64


//--------------------- .nv.constant0._Z3nopv     --------------------------
	.section	.nv.constant0._Z3nopv,"a",@progbits
	.sectionflags	@""
	.align	4
.nv.constant0._Z3nopv:
	.zero		896


//--------------------- SYMBOLS --------------------------

	.type		.nv.reservedSmem.offset0,@object
	.size		.nv.reservedSmem.offset0,0x4
